	.headerflags	@"EF_CUDA_TEXMODE_UNIFIED EF_CUDA_64BIT_ADDRESS EF_CUDA_ACCELERATORS EF_CUDA_SM90 EF_CUDA_VIRTUAL_SM(EF_CUDA_SM90)"
	.elftype	@"ET_EXEC"


//--------------------- .nv.info                  --------------------------
	.section	.nv.info,"",@"SHT_CUDA_INFO"
	.align	4


	//----- nvinfo : EIATTR_REGCOUNT
	.align		4
        /*0000*/ 	.byte	0x04, 0x2f
        /*0002*/ 	.short	(.L_1 - .L_0)
	.align		4
.L_0:
        /*0004*/ 	.word	index@(triton_poi_fused_convolution_relu_threshold_backward_6)
        /*0008*/ 	.word	0x00000011


	//----- nvinfo : EIATTR_MIN_STACK_SIZE
	.align		4
.L_1:
        /*000c*/ 	.byte	0x04, 0x12
        /*000e*/ 	.short	(.L_3 - .L_2)
	.align		4
.L_2:
        /*0010*/ 	.word	index@(triton_poi_fused_convolution_relu_threshold_backward_6)
        /*0014*/ 	.word	0x00000000


	//----- nvinfo : EIATTR_FRAME_SIZE
	.align		4
.L_3:
        /*0018*/ 	.byte	0x04, 0x11
        /*001a*/ 	.short	(.L_5 - .L_4)
	.align		4
.L_4:
        /*001c*/ 	.word	index@(triton_poi_fused_convolution_relu_threshold_backward_6)
        /*0020*/ 	.word	0x00000000


	//----- nvinfo : EIATTR_MIN_STACK_SIZE
	.align		4
.L_5:
        /*0024*/ 	.byte	0x04, 0x12
        /*0026*/ 	.short	(.L_7 - .L_6)
	.align		4
.L_6:
        /*0028*/ 	.word	index@(triton_poi_fused_convolution_relu_threshold_backward_6)
        /*002c*/ 	.word	0x00000000
.L_7:


//--------------------- .nv.info.triton_poi_fused_convolution_relu_threshold_backward_6 --------------------------
	.section	.nv.info.triton_poi_fused_convolution_relu_threshold_backward_6,"",@"SHT_CUDA_INFO"
	.sectionflags	@""
	.align	4


	//----- nvinfo : EIATTR_CUDA_API_VERSION
	.align		4
        /*0000*/ 	.byte	0x04, 0x37
        /*0002*/ 	.short	(.L_9 - .L_8)
.L_8:
        /*0004*/ 	.word	0x0000007c


	//----- nvinfo : EIATTR_KPARAM_INFO
	.align		4
.L_9:
        /*0008*/ 	.byte	0x04, 0x17
        /*000a*/ 	.short	(.L_11 - .L_10)
.L_10:
        /*000c*/ 	.word	0x00000000
        /*0010*/ 	.short	0x0005
        /*0012*/ 	.short	0x0028
        /*0014*/ 	.byte	0x00, 0xf0, 0x11, 0x00


	//----- nvinfo : EIATTR_KPARAM_INFO
	.align		4
.L_11:
        /*0018*/ 	.byte	0x04, 0x17
        /*001a*/ 	.short	(.L_13 - .L_12)
.L_12:
        /*001c*/ 	.word	0x00000000
        /*0020*/ 	.short	0x0004
        /*0022*/ 	.short	0x0020
        /*0024*/ 	.byte	0x00, 0xf4, 0x21, 0x00


	//----- nvinfo : EIATTR_KPARAM_INFO
	.align		4
.L_13:
        /*0028*/ 	.byte	0x04, 0x17
        /*002a*/ 	.short	(.L_15 - .L_14)
.L_14:
        /*002c*/ 	.word	0x00000000
        /*0030*/ 	.short	0x0003
        /*0032*/ 	.short	0x0018
        /*0034*/ 	.byte	0x00, 0xf4, 0x21, 0x00


	//----- nvinfo : EIATTR_KPARAM_INFO
	.align		4
.L_15:
        /*0038*/ 	.byte	0x04, 0x17
        /*003a*/ 	.short	(.L_17 - .L_16)
.L_16:
        /*003c*/ 	.word	0x00000000
        /*0040*/ 	.short	0x0002
        /*0042*/ 	.short	0x0010
        /*0044*/ 	.byte	0x00, 0xf4, 0x21, 0x00


	//----- nvinfo : EIATTR_KPARAM_INFO
	.align		4
.L_17:
        /*0048*/ 	.byte	0x04, 0x17
        /*004a*/ 	.short	(.L_19 - .L_18)
.L_18:
        /*004c*/ 	.word	0x00000000
        /*0050*/ 	.short	0x0001
        /*0052*/ 	.short	0x0008
        /*0054*/ 	.byte	0x00, 0xf4, 0x21, 0x00


	//----- nvinfo : EIATTR_KPARAM_INFO
	.align		4
.L_19:
        /*0058*/ 	.byte	0x04, 0x17
        /*005a*/ 	.short	(.L_21 - .L_20)
.L_20:
        /*005c*/ 	.word	0x00000000
        /*0060*/ 	.short	0x0000
        /*0062*/ 	.short	0x0000
        /*0064*/ 	.byte	0x00, 0xf4, 0x21, 0x00


	//----- nvinfo : EIATTR_SPARSE_MMA_MASK
	.align		4
.L_21:
        /*0068*/ 	.byte	0x03, 0x50
        /*006a*/ 	.short	0x0000


	//----- nvinfo : EIATTR_MAXREG_COUNT
	.align		4
        /*006c*/ 	.byte	0x03, 0x1b
        /*006e*/ 	.short	0x00ff


	//----- nvinfo : EIATTR_EXIT_INSTR_OFFSETS
	.align		4
        /*0070*/ 	.byte	0x04, 0x1c
        /*0072*/ 	.short	(.L_23 - .L_22)


	//   ....[0]....
.L_22:
        /*0074*/ 	.word	0x000003a0


	//   ....[1]....
        /*0078*/ 	.word	0x000003c0


	//----- nvinfo : EIATTR_REQNTID
	.align		4
.L_23:
        /*007c*/ 	.byte	0x04, 0x10
        /*007e*/ 	.short	(.L_25 - .L_24)
.L_24:
        /*0080*/ 	.word	0x00000080
        /*0084*/ 	.word	0x00000001
        /*0088*/ 	.word	0x00000001


	//----- nvinfo : EIATTR_CBANK_PARAM_SIZE
	.align		4
.L_25:
        /*008c*/ 	.byte	0x03, 0x19
        /*008e*/ 	.short	0x002c


	//----- nvinfo : EIATTR_PARAM_CBANK
	.align		4
        /*0090*/ 	.byte	0x04, 0x0a
        /*0092*/ 	.short	(.L_27 - .L_26)
	.align		4
.L_26:
        /*0094*/ 	.word	index@(.nv.constant0.triton_poi_fused_convolution_relu_threshold_backward_6)
        /*0098*/ 	.short	0x0210
        /*009a*/ 	.short	0x002c


	//----- nvinfo : EIATTR_SW_WAR
	.align		4
.L_27:
        /*009c*/ 	.byte	0x04, 0x36
        /*009e*/ 	.short	(.L_29 - .L_28)
.L_28:
        /*00a0*/ 	.word	0x00000008
.L_29:


//--------------------- .nv.callgraph             --------------------------
	.section	.nv.callgraph,"",@"SHT_CUDA_CALLGRAPH"
	.align	4
	.sectionentsize	8
	.align		4
        /*0000*/ 	.word	0x00000000
	.align		4
        /*0004*/ 	.word	0xffffffff
	.align		4
        /*0008*/ 	.word	0x00000000
	.align		4
        /*000c*/ 	.word	0xfffffffe
	.align		4
        /*0010*/ 	.word	0x00000000
	.align		4
        /*0014*/ 	.word	0xfffffffd
	.align		4
        /*0018*/ 	.word	0x00000000
	.align		4
        /*001c*/ 	.word	0xfffffffc


//--------------------- .text.triton_poi_fused_convolution_relu_threshold_backward_6 --------------------------
	.section	.text.triton_poi_fused_convolution_relu_threshold_backward_6,"ax",@progbits
	.align	128
        .global         triton_poi_fused_convolution_relu_threshold_backward_6
        .type           triton_poi_fused_convolution_relu_threshold_backward_6,@function
        .size           triton_poi_fused_convolution_relu_threshold_backward_6,(.L_x_1 - triton_poi_fused_convolution_relu_threshold_backward_6)
        .other          triton_poi_fused_convolution_relu_threshold_backward_6,@"STO_CUDA_ENTRY STV_DEFAULT"
triton_poi_fused_convolution_relu_threshold_backward_6:
.text.triton_poi_fused_convolution_relu_threshold_backward_6:
[----:B------:R-:W0:Y:S02]  /*0000*/  LDC R1, c[0x0][0x28] ;  /* 0x00000a00ff017b82 */ /* 0x000e240000000800 */
[----:B------:R-:W1:Y:S01]  /*0010*/  S2R R0, SR_TID.X ;  /* 0x0000000000007919 */ /* 0x000e620000002100 */
[----:B------:R-:W-:Y:S01]  /*0020*/  CS2R R10, SRZ ;  /* 0x00000000000a7805 */ /* 0x000fe2000001ff00 */
[----:B------:R-:W-:Y:S01]  /*0030*/  ULDC.64 UR4, c[0x0][0x208] ;  /* 0x0000820000047ab9 */ /* 0x000fe20000000a00 */
[----:B------:R-:W2:Y:S01]  /*0040*/  S2R R5, SR_CTAID.X ;  /* 0x0000000000057919 */ /* 0x000ea20000002500 */
[----:B------:R-:W-:Y:S01]  /*0050*/  CS2R R12, SRZ ;  /* 0x00000000000c7805 */ /* 0x000fe2000001ff00 */
[----:B------:R-:W-:Y:S01]  /*0060*/  ULDC.64 UR6, c[0x0][0x228] ;  /* 0x00008a0000067ab9 */ /* 0x000fe20000000a00 */
[----:B-1----:R-:W-:Y:S01]  /*0070*/  IMAD.SHL.U32 R0, R0, 0x2, RZ ;  /* 0x0000000200007824 */ /* 0x002fe200078e00ff */
[----:B--2---:R-:W-:-:S04]  /*0080*/  SHF.R.S32.HI R3, RZ, 0x17, R5 ;  /* 0x00000017ff037819 */ /* 0x004fc80000011405 */
[----:B------:R-:W-:Y:S02]  /*0090*/  LOP3.LUT R0, R0, 0xfe, RZ, 0xc0, !PT ;  /* 0x000000fe00007812 */ /* 0x000fe400078ec0ff */
[----:B------:R-:W-:-:S03]  /*00a0*/  SGXT R3, R3, 0x1 ;  /* 0x000000010303781a */ /* 0x000fc60000000200 */
[----:B------:R-:W-:Y:S02]  /*00b0*/  IMAD R0, R5, 0x100, R0 ;  /* 0x0000010005007824 */ /* 0x000fe400078e0200 */
[----:B------:R-:W1:Y:S03]  /*00c0*/  LDC.64 R4, c[0x0][0x218] ;  /* 0x00008600ff047b82 */ /* 0x000e660000000a00 */
[----:B------:R-:W-:Y:S02]  /*00d0*/  LEA.HI R6, R3, R0, RZ, 0x4 ;  /* 0x0000000003067211 */ /* 0x000fe400078f20ff */
[----:B------:R-:W-:Y:S02]  /*00e0*/  ISETP.GE.AND P0, PT, R0, 0x100, PT ;  /* 0x000001000000780c */ /* 0x000fe40003f06270 */
[----:B------:R-:W-:Y:S01]  /*00f0*/  SHF.R.S32.HI R8, RZ, 0x4, R6 ;  /* 0x00000004ff087819 */ /* 0x000fe20000011406 */
[----:B------:R-:W2:Y:S03]  /*0100*/  LDC.64 R2, c[0x0][0x210] ;  /* 0x00008400ff027b82 */ /* 0x000ea60000000a00 */
[----:B------:R-:W-:-:S04]  /*0110*/  LEA.HI R6, R8, R8, RZ, 0x2 ;  /* 0x0000000808067211 */ /* 0x000fc800078f10ff */
[----:B------:R-:W-:Y:S02]  /*0120*/  LOP3.LUT R9, R6, 0xfffffffc, RZ, 0xc0, !PT ;  /* 0xfffffffc06097812 */ /* 0x000fe400078ec0ff */
[----:B------:R-:W3:Y:S03]  /*0130*/  LDC.64 R6, c[0x0][0x220] ;  /* 0x00008800ff067b82 */ /* 0x000ee60000000a00 */
[----:B------:R-:W-:-:S04]  /*0140*/  IMAD.IADD R9, R8, 0x1, -R9 ;  /* 0x0000000108097824 */ /* 0x000fc800078e0a09 */
[----:B-1----:R-:W-:Y:S01]  /*0150*/  IMAD.WIDE R4, R9, 0x4, R4 ;  /* 0x0000000409047825 */ /* 0x002fe200078e0204 */
[----:B------:R-:W-:-:S04]  /*0160*/  CS2R R8, SRZ ;  /* 0x0000000000087805 */ /* 0x000fc8000001ff00 */
[----:B------:R-:W4:Y:S01]  /*0170*/  @!P0 LDG.E.EL R10, desc[UR4][R4.64] ;  /* 0x00000004040a8981 */ /* 0x000f22000c2e1900 */
[----:B--2---:R-:W-:-:S03]  /*0180*/  IMAD.WIDE R2, R0, 0x4, R2 ;  /* 0x0000000400027825 */ /* 0x004fc600078e0202 */
[----:B------:R-:W2:Y:S04]  /*0190*/  @!P0 LDG.E.EL R11, desc[UR4][R4.64] ;  /* 0x00000004040b8981 */ /* 0x000ea8000c2e1900 */
[----:B------:R1:W4:Y:S01]  /*01a0*/  @!P0 LDG.E.64 R8, desc[UR4][R2.64] ;  /* 0x0000000402088981 */ /* 0x000322000c1e1b00 */
[----:B---3--:R-:W-:-:S05]  /*01b0*/  IMAD.WIDE R6, R0, 0x4, R6 ;  /* 0x0000000400067825 */ /* 0x008fca00078e0206 */
[----:B------:R-:W3:Y:S01]  /*01c0*/  @!P0 LDG.E.64 R12, desc[UR4][R6.64] ;  /* 0x00000004060c8981 */ /* 0x000ee2000c1e1b00 */
[----:B-1----:R-:W-:Y:S02]  /*01d0*/  IADD3 R2, P5, R0, UR6, RZ ;  /* 0x0000000600027c10 */ /* 0x002fe4000ffbe0ff */
[----:B----4-:R-:W-:Y:S01]  /*01e0*/  FSETP.GEU.AND P2, PT, R9, -R10, PT ;  /* 0x8000000a0900720b */ /* 0x010fe20003f4e000 */
[----:B--2---:R-:W-:Y:S01]  /*01f0*/  FADD R14, R11, R8 ;  /* 0x000000080b0e7221 */ /* 0x004fe20000000000 */
[----:B------:R-:W-:Y:S01]  /*0200*/  FADD R9, R10, R9 ;  /* 0x000000090a097221 */ /* 0x000fe20000000000 */
[----:B------:R-:W-:-:S04]  /*0210*/  FSETP.GEU.AND P1, PT, R8, -R11, PT ;  /* 0x8000000b0800720b */ /* 0x000fc80003f2e000 */
[----:B------:R-:W-:Y:S02]  /*0220*/  FSEL R14, R14, RZ, P1 ;  /* 0x000000ff0e0e7208 */ /* 0x000fe40000800000 */
[----:B------:R-:W-:Y:S02]  /*0230*/  FSEL R9, R9, RZ, P2 ;  /* 0x000000ff09097208 */ /* 0x000fe40001000000 */
[----:B---3--:R-:W-:Y:S01]  /*0240*/  FSETP.GEU.AND P3, PT, R10, -R13, PT ;  /* 0x8000000d0a00720b */ /* 0x008fe20003f6e000 */
[----:B------:R-:W-:Y:S01]  /*0250*/  FADD R10, R13, R10 ;  /* 0x0000000a0d0a7221 */ /* 0x000fe20000000000 */
[----:B------:R-:W-:Y:S01]  /*0260*/  FSETP.GEU.AND P4, PT, R11, -R12, PT ;  /* 0x8000000c0b00720b */ /* 0x000fe20003f8e000 */
[----:B------:R-:W-:Y:S01]  /*0270*/  FADD R11, R12, R11 ;  /* 0x0000000b0c0b7221 */ /* 0x000fe20000000000 */
[----:B------:R-:W-:Y:S02]  /*0280*/  FSETP.GTU.AND P1, PT, R14, RZ, PT ;  /* 0x000000ff0e00720b */ /* 0x000fe40003f2c000 */
[----:B------:R-:W-:-:S02]  /*0290*/  FSETP.GTU.AND P2, PT, R9, RZ, PT ;  /* 0x000000ff0900720b */ /* 0x000fc40003f4c000 */
[----:B------:R-:W-:Y:S02]  /*02a0*/  SHF.R.S32.HI R12, RZ, 0x1f, R0 ;  /* 0x0000001fff0c7819 */ /* 0x000fe40000011400 */
[----:B------:R-:W-:Y:S02]  /*02b0*/  FSEL R10, R10, RZ, P3 ;  /* 0x000000ff0a0a7208 */ /* 0x000fe40001800000 */
[----:B------:R-:W-:Y:S02]  /*02c0*/  FSEL R11, R11, RZ, P4 ;  /* 0x000000ff0b0b7208 */ /* 0x000fe40002000000 */
[----:B------:R-:W-:Y:S02]  /*02d0*/  SEL R5, RZ, 0x1, P1 ;  /* 0x00000001ff057807 */ /* 0x000fe40000800000 */
[----:B------:R-:W-:Y:S02]  /*02e0*/  SEL R6, RZ, 0x100, P2 ;  /* 0x00000100ff067807 */ /* 0x000fe40001000000 */
[----:B------:R-:W-:Y:S01]  /*02f0*/  IADD3.X R3, R12, UR7, RZ, P5, !PT ;  /* 0x000000070c037c10 */ /* 0x000fe2000affe4ff */
[----:B------:R-:W-:Y:S01]  /*0300*/  ULDC.64 UR6, c[0x0][0x230] ;  /* 0x00008c0000067ab9 */ /* 0x000fe20000000a00 */
[----:B------:R-:W-:Y:S01]  /*0310*/  FSETP.GTU.AND P3, PT, R10, RZ, PT ;  /* 0x000000ff0a00720b */ /* 0x000fe20003f6c000 */
[----:B------:R-:W-:Y:S01]  /*0320*/  IMAD.IADD R9, R5, 0x1, R6 ;  /* 0x0000000105097824 */ /* 0x000fe200078e0206 */
[----:B------:R-:W-:-:S02]  /*0330*/  FSETP.GTU.AND P4, PT, R11, RZ, PT ;  /* 0x000000ff0b00720b */ /* 0x000fc40003f8c000 */
[----:B------:R-:W-:Y:S02]  /*0340*/  IADD3 R4, P1, R0, UR6, RZ ;  /* 0x0000000600047c10 */ /* 0x000fe4000ff3e0ff */
[----:B------:R-:W-:Y:S02]  /*0350*/  SEL R7, RZ, 0x1, P4 ;  /* 0x00000001ff077807 */ /* 0x000fe40002000000 */
[----:B------:R-:W-:Y:S01]  /*0360*/  SEL R8, RZ, 0x100, P3 ;  /* 0x00000100ff087807 */ /* 0x000fe20001800000 */
[----:B------:R1:W-:Y:S01]  /*0370*/  @!P0 STG.E.U16 desc[UR4][R2.64], R9 ;  /* 0x0000000902008986 */ /* 0x0003e2000c101504 */
[----:B------:R-:W-:-:S03]  /*0380*/  IADD3.X R5, R12, UR7, RZ, P1, !PT ;  /* 0x000000070c057c10 */ /* 0x000fc60008ffe4ff */
[----:B------:R-:W-:Y:S01]  /*0390*/  IMAD.IADD R7, R7, 0x1, R8 ;  /* 0x0000000107077824 */ /* 0x000fe200078e0208 */
[----:B------:R-:W-:Y:S06]  /*03a0*/  @P0 EXIT ;  /* 0x000000000000094d */ /* 0x000fec0003800000 */
[----:B------:R-:W-:Y:S01]  /*03b0*/  STG.E.U16 desc[UR4][R4.64], R7 ;  /* 0x0000000704007986 */ /* 0x000fe2000c101504 */
[----:B------:R-:W-:Y:S05]  /*03c0*/  EXIT ;  /* 0x000000000000794d */ /* 0x000fea0003800000 */
.L_x_0:
[----:B------:R-:W-:-:S00]  /*03d0*/  BRA `(.L_x_0) ;  /* 0xfffffffc00fc7947 */ /* 0x000fc0000383ffff */
[----:B------:R-:W-:-:S00]  /*03e0*/  NOP ;  /* 0x0000000000007918 */ /* 0x000fc00000000000 */
        /* <DEDUP_REMOVED lines=9> */
.L_x_1:


//--------------------- .nv.constant0.triton_poi_fused_convolution_relu_threshold_backward_6 --------------------------
	.section	.nv.constant0.triton_poi_fused_convolution_relu_threshold_backward_6,"a",@progbits
	.sectionflags	@""
	.align	4
.nv.constant0.triton_poi_fused_convolution_relu_threshold_backward_6:
	.zero		572
